//
// Generated by NVIDIA NVVM Compiler
//
// Compiler Build ID: CL-36424714
// Cuda compilation tools, release 13.0, V13.0.88
// Based on NVVM 20.0.0
//

.version 9.0
.target sm_100
.address_size 64

	// .globl	_Z4sortP3SNPP6Samplei

.visible .entry _Z4sortP3SNPP6Samplei(
	.param .u64 .ptr .align 1 _Z4sortP3SNPP6Samplei_param_0,
	.param .u64 .ptr .align 1 _Z4sortP3SNPP6Samplei_param_1,
	.param .u32 _Z4sortP3SNPP6Samplei_param_2
)
{
	.reg .pred 	%p<32>;
	.reg .b16 	%rs<18>;
	.reg .b32 	%r<52>;
	.reg .b64 	%rd<133>;

	ld.param.u64 	%rd27, [_Z4sortP3SNPP6Samplei_param_1];
	cvta.to.global.u64 	%rd1, %rd27;
	mov.u32 	%r1, %tid.x;
	mov.u32 	%r2, %ntid.x;
	mul.wide.u32 	%rd28, %r1, 40;
	add.s64 	%rd2, %rd1, %rd28;
	mov.b32 	%r47, 0;
	mul.lo.s32 	%r18, %r1, 50;
	cvt.u64.u32 	%rd29, %r18;
	cvt.u64.u32 	%rd30, %r1;
	mul.wide.u32 	%rd33, %r1, 8;
$L__BB0_1:
	ld.param.u64 	%rd123, [_Z4sortP3SNPP6Samplei_param_0];
	setp.lt.u32 	%p1, %r2, 2;
	cvta.to.global.u64 	%rd31, %rd123;
	ld.global.u64 	%rd32, [%rd31+16];
	add.s64 	%rd34, %rd32, %rd33;
	ld.u64 	%rd3, [%rd34];
	ld.global.u64 	%rd35, [%rd31];
	add.s64 	%rd36, %rd35, %rd29;
	ld.u8 	%rs1, [%rd36];
	ld.global.u64 	%rd37, [%rd31+8];
	add.s64 	%rd38, %rd37, %rd30;
	ld.u8 	%rs2, [%rd38];
	ld.global.u64 	%rd4, [%rd2];
	ld.global.u64 	%rd5, [%rd2+8];
	ld.global.u64 	%rd6, [%rd2+16];
	ld.global.u64 	%rd7, [%rd2+24];
	ld.global.u64 	%rd8, [%rd2+32];
	shr.u64 	%rd39, %rd3, %r47;
	and.b64  	%rd40, %rd39, 1;
	st.u64 	[%rd34], %rd40;
	bar.sync 	0;
	ld.global.u64 	%rd128, [%rd31+16];
	add.s64 	%rd10, %rd128, %rd33;
	@%p1 bra 	$L__BB0_9;
	mov.b32 	%r48, 1;
$L__BB0_3:
	setp.lt.u32 	%p2, %r1, %r48;
	@%p2 bra 	$L__BB0_5;
	sub.s32 	%r20, %r1, %r48;
	mul.wide.u32 	%rd42, %r20, 8;
	add.s64 	%rd43, %rd128, %rd42;
	ld.u64 	%rd127, [%rd43];
$L__BB0_5:
	bar.sync 	0;
	@%p2 bra 	$L__BB0_7;
	ld.u64 	%rd44, [%rd10];
	add.s64 	%rd45, %rd44, %rd127;
	st.u64 	[%rd10], %rd45;
$L__BB0_7:
	bar.sync 	0;
	shl.b32 	%r48, %r48, 1;
	setp.lt.u32 	%p4, %r48, %r2;
	@%p4 bra 	$L__BB0_3;
	ld.param.u64 	%rd124, [_Z4sortP3SNPP6Samplei_param_0];
	cvta.to.global.u64 	%rd46, %rd124;
	ld.global.u64 	%rd128, [%rd46+16];
$L__BB0_9:
	ld.param.u64 	%rd125, [_Z4sortP3SNPP6Samplei_param_0];
	add.s32 	%r21, %r2, -1;
	ld.u32 	%r22, [%rd10];
	mul.wide.u32 	%rd47, %r21, 8;
	add.s64 	%rd48, %rd128, %rd47;
	ld.u32 	%r23, [%rd48];
	bar.sync 	0;
	shr.u64 	%rd49, %rd3, %r47;
	and.b64  	%rd50, %rd49, 1;
	setp.eq.b64 	%p5, %rd50, 1;
	add.s32 	%r24, %r21, %r22;
	sub.s32 	%r25, %r24, %r23;
	sub.s32 	%r26, %r1, %r22;
	selp.b32 	%r27, %r25, %r26, %p5;
	cvta.to.global.u64 	%rd51, %rd125;
	ld.global.u64 	%rd52, [%rd51+16];
	cvt.s64.s32 	%rd53, %r27;
	mul.wide.s32 	%rd54, %r27, 8;
	add.s64 	%rd55, %rd52, %rd54;
	st.u64 	[%rd55], %rd3;
	ld.global.u64 	%rd56, [%rd51];
	add.s64 	%rd57, %rd56, %rd53;
	st.u8 	[%rd57], %rs1;
	ld.global.u64 	%rd58, [%rd51+8];
	add.s64 	%rd59, %rd58, %rd53;
	st.u8 	[%rd59], %rs2;
	mul.wide.s32 	%rd60, %r27, 40;
	add.s64 	%rd61, %rd1, %rd60;
	st.global.u64 	[%rd61], %rd4;
	st.global.u64 	[%rd61+8], %rd5;
	st.global.u64 	[%rd61+16], %rd6;
	st.global.u64 	[%rd61+24], %rd7;
	st.global.u64 	[%rd61+32], %rd8;
	bar.sync 	0;
	add.s32 	%r47, %r47, 1;
	setp.eq.s32 	%p6, %r47, 64;
	@%p6 bra 	$L__BB0_10;
	bra.uni 	$L__BB0_1;
$L__BB0_10:
	ld.param.u32 	%r44, [_Z4sortP3SNPP6Samplei_param_2];
	setp.lt.s32 	%p7, %r44, 1;
	@%p7 bra 	$L__BB0_52;
	ld.param.u32 	%r45, [_Z4sortP3SNPP6Samplei_param_2];
	and.b32  	%r3, %r45, 3;
	setp.lt.u32 	%p8, %r45, 4;
	mov.b32 	%r50, 0;
	@%p8 bra 	$L__BB0_42;
	ld.param.u32 	%r46, [_Z4sortP3SNPP6Samplei_param_2];
	and.b32  	%r50, %r46, 2147483644;
	neg.s32 	%r49, %r50;
	mov.b64 	%rd129, 0;
	mov.u64 	%rd130, %rd129;
$L__BB0_13:
	ld.global.u64 	%rd63, [%rd2+16];
	add.s64 	%rd64, %rd63, %rd130;
	ld.u8 	%rs3, [%rd64];
	setp.eq.s16 	%p9, %rs3, 65;
	@%p9 bra 	$L__BB0_17;
	setp.ne.s16 	%p10, %rs3, 66;
	@%p10 bra 	$L__BB0_19;
	ld.global.u64 	%rd65, [%rd2+24];
	add.s64 	%rd66, %rd65, %rd130;
	ld.u8 	%rs4, [%rd66];
	setp.eq.s16 	%p11, %rs4, 66;
	@%p11 bra 	$L__BB0_16;
	bra.uni 	$L__BB0_19;
$L__BB0_16:
	ld.global.u64 	%rd67, [%rd2+32];
	add.s64 	%rd68, %rd67, %rd129;
	mov.b32 	%r29, 2;
	st.u32 	[%rd68], %r29;
	bra.uni 	$L__BB0_20;
$L__BB0_17:
	ld.global.u64 	%rd69, [%rd2+24];
	add.s64 	%rd70, %rd69, %rd130;
	ld.u8 	%rs5, [%rd70];
	setp.ne.s16 	%p12, %rs5, 65;
	@%p12 bra 	$L__BB0_19;
	ld.global.u64 	%rd71, [%rd2+32];
	add.s64 	%rd72, %rd71, %rd129;
	mov.b32 	%r30, 1;
	st.u32 	[%rd72], %r30;
	bra.uni 	$L__BB0_20;
$L__BB0_19:
	ld.global.u64 	%rd73, [%rd2+32];
	add.s64 	%rd74, %rd73, %rd129;
	mov.b32 	%r31, 3;
	st.u32 	[%rd74], %r31;
$L__BB0_20:
	ld.global.u64 	%rd75, [%rd2+16];
	add.s64 	%rd76, %rd75, %rd130;
	ld.u8 	%rs6, [%rd76+1];
	setp.eq.s16 	%p13, %rs6, 65;
	@%p13 bra 	$L__BB0_24;
	setp.ne.s16 	%p14, %rs6, 66;
	@%p14 bra 	$L__BB0_25;
	ld.global.u64 	%rd77, [%rd2+24];
	add.s64 	%rd78, %rd77, %rd130;
	ld.u8 	%rs7, [%rd78+1];
	setp.eq.s16 	%p15, %rs7, 66;
	@%p15 bra 	$L__BB0_23;
	bra.uni 	$L__BB0_25;
$L__BB0_23:
	ld.global.u64 	%rd79, [%rd2+32];
	add.s64 	%rd80, %rd79, %rd129;
	mov.b32 	%r32, 2;
	st.u32 	[%rd80+4], %r32;
	bra.uni 	$L__BB0_27;
$L__BB0_24:
	ld.global.u64 	%rd81, [%rd2+24];
	add.s64 	%rd82, %rd81, %rd130;
	ld.u8 	%rs8, [%rd82+1];
	setp.eq.s16 	%p16, %rs8, 65;
	@%p16 bra 	$L__BB0_26;
$L__BB0_25:
	ld.global.u64 	%rd85, [%rd2+32];
	add.s64 	%rd86, %rd85, %rd129;
	mov.b32 	%r34, 3;
	st.u32 	[%rd86+4], %r34;
	bra.uni 	$L__BB0_27;
$L__BB0_26:
	ld.global.u64 	%rd83, [%rd2+32];
	add.s64 	%rd84, %rd83, %rd129;
	mov.b32 	%r33, 1;
	st.u32 	[%rd84+4], %r33;
$L__BB0_27:
	ld.global.u64 	%rd87, [%rd2+16];
	add.s64 	%rd88, %rd87, %rd130;
	ld.u8 	%rs9, [%rd88+2];
	setp.eq.s16 	%p17, %rs9, 65;
	@%p17 bra 	$L__BB0_31;
	setp.ne.s16 	%p18, %rs9, 66;
	@%p18 bra 	$L__BB0_32;
	ld.global.u64 	%rd89, [%rd2+24];
	add.s64 	%rd90, %rd89, %rd130;
	ld.u8 	%rs10, [%rd90+2];
	setp.eq.s16 	%p19, %rs10, 66;
	@%p19 bra 	$L__BB0_30;
	bra.uni 	$L__BB0_32;
$L__BB0_30:
	ld.global.u64 	%rd91, [%rd2+32];
	add.s64 	%rd92, %rd91, %rd129;
	mov.b32 	%r35, 2;
	st.u32 	[%rd92+8], %r35;
	bra.uni 	$L__BB0_34;
$L__BB0_31:
	ld.global.u64 	%rd93, [%rd2+24];
	add.s64 	%rd94, %rd93, %rd130;
	ld.u8 	%rs11, [%rd94+2];
	setp.eq.s16 	%p20, %rs11, 65;
	@%p20 bra 	$L__BB0_33;
$L__BB0_32:
	ld.global.u64 	%rd97, [%rd2+32];
	add.s64 	%rd98, %rd97, %rd129;
	mov.b32 	%r37, 3;
	st.u32 	[%rd98+8], %r37;
	bra.uni 	$L__BB0_34;
$L__BB0_33:
	ld.global.u64 	%rd95, [%rd2+32];
	add.s64 	%rd96, %rd95, %rd129;
	mov.b32 	%r36, 1;
	st.u32 	[%rd96+8], %r36;
$L__BB0_34:
	ld.global.u64 	%rd99, [%rd2+16];
	add.s64 	%rd100, %rd99, %rd130;
	ld.u8 	%rs12, [%rd100+3];
	setp.eq.s16 	%p21, %rs12, 65;
	@%p21 bra 	$L__BB0_38;
	setp.ne.s16 	%p22, %rs12, 66;
	@%p22 bra 	$L__BB0_39;
	ld.global.u64 	%rd101, [%rd2+24];
	add.s64 	%rd102, %rd101, %rd130;
	ld.u8 	%rs13, [%rd102+3];
	setp.eq.s16 	%p23, %rs13, 66;
	@%p23 bra 	$L__BB0_37;
	bra.uni 	$L__BB0_39;
$L__BB0_37:
	ld.global.u64 	%rd103, [%rd2+32];
	add.s64 	%rd104, %rd103, %rd129;
	mov.b32 	%r38, 2;
	st.u32 	[%rd104+12], %r38;
	bra.uni 	$L__BB0_41;
$L__BB0_38:
	ld.global.u64 	%rd105, [%rd2+24];
	add.s64 	%rd106, %rd105, %rd130;
	ld.u8 	%rs14, [%rd106+3];
	setp.eq.s16 	%p24, %rs14, 65;
	@%p24 bra 	$L__BB0_40;
$L__BB0_39:
	ld.global.u64 	%rd109, [%rd2+32];
	add.s64 	%rd110, %rd109, %rd129;
	mov.b32 	%r40, 3;
	st.u32 	[%rd110+12], %r40;
	bra.uni 	$L__BB0_41;
$L__BB0_40:
	ld.global.u64 	%rd107, [%rd2+32];
	add.s64 	%rd108, %rd107, %rd129;
	mov.b32 	%r39, 1;
	st.u32 	[%rd108+12], %r39;
$L__BB0_41:
	add.s32 	%r49, %r49, 4;
	add.s64 	%rd130, %rd130, 4;
	add.s64 	%rd129, %rd129, 16;
	setp.ne.s32 	%p25, %r49, 0;
	@%p25 bra 	$L__BB0_13;
$L__BB0_42:
	setp.eq.s32 	%p26, %r3, 0;
	@%p26 bra 	$L__BB0_52;
	cvt.u64.u32 	%rd132, %r50;
	mul.wide.u32 	%rd131, %r50, 4;
	neg.s32 	%r51, %r3;
$L__BB0_44:
	.pragma "nounroll";
	ld.global.u64 	%rd111, [%rd2+16];
	add.s64 	%rd112, %rd111, %rd132;
	ld.u8 	%rs15, [%rd112];
	setp.eq.s16 	%p27, %rs15, 65;
	@%p27 bra 	$L__BB0_48;
	setp.ne.s16 	%p28, %rs15, 66;
	@%p28 bra 	$L__BB0_49;
	ld.global.u64 	%rd113, [%rd2+24];
	add.s64 	%rd114, %rd113, %rd132;
	ld.u8 	%rs16, [%rd114];
	setp.eq.s16 	%p29, %rs16, 66;
	@%p29 bra 	$L__BB0_47;
	bra.uni 	$L__BB0_49;
$L__BB0_47:
	ld.global.u64 	%rd115, [%rd2+32];
	add.s64 	%rd116, %rd115, %rd131;
	mov.b32 	%r41, 2;
	st.u32 	[%rd116], %r41;
	bra.uni 	$L__BB0_51;
$L__BB0_48:
	ld.global.u64 	%rd117, [%rd2+24];
	add.s64 	%rd118, %rd117, %rd132;
	ld.u8 	%rs17, [%rd118];
	setp.eq.s16 	%p30, %rs17, 65;
	@%p30 bra 	$L__BB0_50;
$L__BB0_49:
	ld.global.u64 	%rd121, [%rd2+32];
	add.s64 	%rd122, %rd121, %rd131;
	mov.b32 	%r43, 3;
	st.u32 	[%rd122], %r43;
	bra.uni 	$L__BB0_51;
$L__BB0_50:
	ld.global.u64 	%rd119, [%rd2+32];
	add.s64 	%rd120, %rd119, %rd131;
	mov.b32 	%r42, 1;
	st.u32 	[%rd120], %r42;
$L__BB0_51:
	add.s64 	%rd132, %rd132, 1;
	add.s64 	%rd131, %rd131, 4;
	add.s32 	%r51, %r51, 1;
	setp.ne.s32 	%p31, %r51, 0;
	@%p31 bra 	$L__BB0_44;
$L__BB0_52:
	ret;

}
	// .globl	_Z4testP3SNP
.visible .entry _Z4testP3SNP(
	.param .u64 .ptr .align 1 _Z4testP3SNP_param_0
)
{
	.reg .pred 	%p<5>;
	.reg .b32 	%r<8>;
	.reg .b64 	%rd<22>;

	ld.param.u64 	%rd7, [_Z4testP3SNP_param_0];
	cvta.to.global.u64 	%rd1, %rd7;
	ld.global.u64 	%rd8, [%rd1+16];
	cvta.to.global.u64 	%rd2, %rd8;
	mov.u32 	%r1, %tid.x;
	mov.u32 	%r2, %ntid.x;
	setp.lt.u32 	%p1, %r2, 2;
	mul.wide.u32 	%rd9, %r1, 8;
	add.s64 	%rd3, %rd2, %rd9;
	@%p1 bra 	$L__BB1_7;
	mov.b32 	%r7, 1;
$L__BB1_2:
	setp.lt.u32 	%p2, %r1, %r7;
	@%p2 bra 	$L__BB1_4;
	sub.s32 	%r6, %r1, %r7;
	mul.wide.u32 	%rd11, %r6, 8;
	add.s64 	%rd12, %rd2, %rd11;
	ld.global.u64 	%rd21, [%rd12];
$L__BB1_4:
	setp.lt.u32 	%p3, %r1, %r7;
	bar.sync 	0;
	@%p3 bra 	$L__BB1_6;
	ld.global.u64 	%rd13, [%rd3];
	add.s64 	%rd14, %rd13, %rd21;
	st.global.u64 	[%rd3], %rd14;
$L__BB1_6:
	bar.sync 	0;
	shl.b32 	%r7, %r7, 1;
	setp.lt.u32 	%p4, %r7, %r2;
	@%p4 bra 	$L__BB1_2;
$L__BB1_7:
	ld.global.u64 	%rd15, [%rd3];
	ld.global.u64 	%rd16, [%rd1+24];
	cvta.to.global.u64 	%rd17, %rd16;
	add.s64 	%rd19, %rd17, %rd9;
	st.global.u64 	[%rd19], %rd15;
	ret;

}


// ===== COMPILED SASS (sm_100) =====

	.target	sm_100

	.elftype	@"ET_EXEC"


//--------------------- .note.nv.tkinfo           --------------------------
	.section	.note.nv.tkinfo,"",@"SHT_NOTE"
	.sectionflags	@"SHF_NOTE_NV_TKINFO"
	.tkinfo
        /*0018*/ 	.word	0x00000002
        /*0030*/ 	.string	""
        /*0030*/ 	.string	"ptxas"
        /*0030*/ 	.string	"Cuda compilation tools, release 13.0, V13.0.88"
        /*0030*/ 	.string	"Build cuda_13.0.r13.0/compiler.36424714_0"
        /*0030*/ 	.string	"-arch sm_100 -m 64 "



//--------------------- .note.nv.cuinfo           --------------------------
	.section	.note.nv.cuinfo,"",@"SHT_NOTE"
	.sectionflags	@"SHF_NOTE_NV_CUINFO"
        /*0018*/ 	.short	0x0002
        /*001a*/ 	.short	0x0064
        /*001c*/ 	.short	0x0082
	.zero		2


//--------------------- .nv.info                  --------------------------
	.section	.nv.info,"",@"SHT_CUDA_INFO"
	.align	4


	//----- nvinfo : EIATTR_REGCOUNT
	.align		4
        /*0000*/ 	.byte	0x04, 0x2f
        /*0002*/ 	.short	(.L_1 - .L_0)
	.align		4
.L_0:
        /*0004*/ 	.word	index@(_Z4sortP3SNPP6Samplei)
        /*0008*/ 	.word	0x00000020


	//----- nvinfo : EIATTR_FRAME_SIZE
	.align		4
.L_1:
        /*000c*/ 	.byte	0x04, 0x11
        /*000e*/ 	.short	(.L_3 - .L_2)
	.align		4
.L_2:
        /*0010*/ 	.word	index@(_Z4sortP3SNPP6Samplei)
        /*0014*/ 	.word	0x00000000


	//----- nvinfo : EIATTR_REGCOUNT
	.align		4
.L_3:
        /*0018*/ 	.byte	0x04, 0x2f
        /*001a*/ 	.short	(.L_5 - .L_4)
	.align		4
.L_4:
        /*001c*/ 	.word	index@(_Z4testP3SNP)
        /*0020*/ 	.word	0x00000012


	//----- nvinfo : EIATTR_FRAME_SIZE
	.align		4
.L_5:
        /*0024*/ 	.byte	0x04, 0x11
        /*0026*/ 	.short	(.L_7 - .L_6)
	.align		4
.L_6:
        /*0028*/ 	.word	index@(_Z4testP3SNP)
        /*002c*/ 	.word	0x00000000


	//----- nvinfo : EIATTR_MIN_STACK_SIZE
	.align		4
.L_7:
        /*0030*/ 	.byte	0x04, 0x12
        /*0032*/ 	.short	(.L_9 - .L_8)
	.align		4
.L_8:
        /*0034*/ 	.word	index@(_Z4testP3SNP)
        /*0038*/ 	.word	0x00000000


	//----- nvinfo : EIATTR_MIN_STACK_SIZE
	.align		4
.L_9:
        /*003c*/ 	.byte	0x04, 0x12
        /*003e*/ 	.short	(.L_11 - .L_10)
	.align		4
.L_10:
        /*0040*/ 	.word	index@(_Z4sortP3SNPP6Samplei)
        /*0044*/ 	.word	0x00000000
.L_11:


//--------------------- .nv.compat                --------------------------
	.section	.nv.compat,"",@"SHT_CUDA_COMPAT_INFO"
	.align	4
        /*0000*/ 	.byte	0x02, 0x09, 0x00, 0x00, 0x02, 0x02, 0x01, 0x00, 0x02, 0x05, 0x05, 0x00, 0x03, 0x07, 0x01, 0x01
        /*0010*/ 	.byte	0x02, 0x03, 0x00, 0x00, 0x02, 0x06, 0x01, 0x00, 0x04, 0x0b, 0x08, 0x00, 0x09, 0x00, 0x00, 0x00
        /*0020*/ 	.byte	0x00, 0x00, 0x00, 0x00


//--------------------- .nv.info._Z4testP3SNP     --------------------------
	.section	.nv.info._Z4testP3SNP,"",@"SHT_CUDA_INFO"
	.sectionflags	@""
	.align	4


	//----- nvinfo : EIATTR_CUDA_API_VERSION
	.align		4
        /*0000*/ 	.byte	0x04, 0x37
        /*0002*/ 	.short	(.L_13 - .L_12)
.L_12:
        /*0004*/ 	.word	0x00000082


	//----- nvinfo : EIATTR_KPARAM_INFO
	.align		4
.L_13:
        /*0008*/ 	.byte	0x04, 0x17
        /*000a*/ 	.short	(.L_15 - .L_14)
.L_14:
        /*000c*/ 	.word	0x00000000
        /*0010*/ 	.short	0x0000
        /*0012*/ 	.short	0x0000
        /*0014*/ 	.byte	0x00, 0xf5, 0x21, 0x00


	//----- nvinfo : EIATTR_SPARSE_MMA_MASK
	.align		4
.L_15:
        /*0018*/ 	.byte	0x03, 0x50
        /*001a*/ 	.short	0x0000


	//----- nvinfo : EIATTR_MAXREG_COUNT
	.align		4
        /*001c*/ 	.byte	0x03, 0x1b
        /*001e*/ 	.short	0x00ff


	//----- nvinfo : EIATTR_NUM_BARRIERS
	.align		4
        /*0020*/ 	.byte	0x02, 0x4c
        /*0022*/ 	.byte	0x01
	.zero		1


	//----- nvinfo : EIATTR_MERCURY_ISA_VERSION
	.align		4
        /*0024*/ 	.byte	0x03, 0x5f
        /*0026*/ 	.short	0x0101


	//----- nvinfo : EIATTR_VRC_CTA_INIT_COUNT
	.align		4
        /*0028*/ 	.byte	0x02, 0x4a
	.zero		1
	.zero		1


	//----- nvinfo : EIATTR_EXIT_INSTR_OFFSETS
	.align		4
        /*002c*/ 	.byte	0x04, 0x1c
        /*002e*/ 	.short	(.L_17 - .L_16)


	//   ....[0]....
.L_16:
        /*0030*/ 	.word	0x000001c0


	//----- nvinfo : EIATTR_CBANK_PARAM_SIZE
	.align		4
.L_17:
        /*0034*/ 	.byte	0x03, 0x19
        /*0036*/ 	.short	0x0008


	//----- nvinfo : EIATTR_PARAM_CBANK
	.align		4
        /*0038*/ 	.byte	0x04, 0x0a
        /*003a*/ 	.short	(.L_19 - .L_18)
	.align		4
.L_18:
        /*003c*/ 	.word	index@(.nv.constant0._Z4testP3SNP)
        /*0040*/ 	.short	0x0380
        /*0042*/ 	.short	0x0008


	//----- nvinfo : EIATTR_SW_WAR
	.align		4
.L_19:
        /*0044*/ 	.byte	0x04, 0x36
        /*0046*/ 	.short	(.L_21 - .L_20)
.L_20:
        /*0048*/ 	.word	0x00000008
.L_21:


//--------------------- .nv.info._Z4sortP3SNPP6Samplei --------------------------
	.section	.nv.info._Z4sortP3SNPP6Samplei,"",@"SHT_CUDA_INFO"
	.sectionflags	@""
	.align	4


	//----- nvinfo : EIATTR_CUDA_API_VERSION
	.align		4
        /*0000*/ 	.byte	0x04, 0x37
        /*0002*/ 	.short	(.L_23 - .L_22)
.L_22:
        /*0004*/ 	.word	0x00000082


	//----- nvinfo : EIATTR_KPARAM_INFO
	.align		4
.L_23:
        /*0008*/ 	.byte	0x04, 0x17
        /*000a*/ 	.short	(.L_25 - .L_24)
.L_24:
        /*000c*/ 	.word	0x00000000
        /*0010*/ 	.short	0x0002
        /*0012*/ 	.short	0x0010
        /*0014*/ 	.byte	0x00, 0xf0, 0x11, 0x00


	//----- nvinfo : EIATTR_KPARAM_INFO
	.align		4
.L_25:
        /*0018*/ 	.byte	0x04, 0x17
        /*001a*/ 	.short	(.L_27 - .L_26)
.L_26:
        /*001c*/ 	.word	0x00000000
        /*0020*/ 	.short	0x0001
        /*0022*/ 	.short	0x0008
        /*0024*/ 	.byte	0x00, 0xf5, 0x21, 0x00


	//----- nvinfo : EIATTR_KPARAM_INFO
	.align		4
.L_27:
        /*0028*/ 	.byte	0x04, 0x17
        /*002a*/ 	.short	(.L_29 - .L_28)
.L_28:
        /*002c*/ 	.word	0x00000000
        /*0030*/ 	.short	0x0000
        /*0032*/ 	.short	0x0000
        /*0034*/ 	.byte	0x00, 0xf5, 0x21, 0x00


	//----- nvinfo : EIATTR_SPARSE_MMA_MASK
	.align		4
.L_29:
        /*0038*/ 	.byte	0x03, 0x50
        /*003a*/ 	.short	0x0000


	//----- nvinfo : EIATTR_MAXREG_COUNT
	.align		4
        /*003c*/ 	.byte	0x03, 0x1b
        /*003e*/ 	.short	0x00ff


	//----- nvinfo : EIATTR_NUM_BARRIERS
	.align		4
        /*0040*/ 	.byte	0x02, 0x4c
        /*0042*/ 	.byte	0x01
	.zero		1


	//----- nvinfo : EIATTR_MERCURY_ISA_VERSION
	.align		4
        /*0044*/ 	.byte	0x03, 0x5f
        /*0046*/ 	.short	0x0101


	//----- nvinfo : EIATTR_VRC_CTA_INIT_COUNT
	.align		4
        /*0048*/ 	.byte	0x02, 0x4a
	.zero		1
	.zero		1


	//----- nvinfo : EIATTR_EXIT_INSTR_OFFSETS
	.align		4
        /*004c*/ 	.byte	0x04, 0x1c
        /*004e*/ 	.short	(.L_31 - .L_30)


	//   ....[0]....
.L_30:
        /*0050*/ 	.word	0x00000590


	//   ....[1]....
        /*0054*/ 	.word	0x000011c0


	//   ....[2]....
        /*0058*/ 	.word	0x00001540


	//----- nvinfo : EIATTR_CRS_STACK_SIZE
	.align		4
.L_31:
        /*005c*/ 	.byte	0x04, 0x1e
        /*005e*/ 	.short	(.L_33 - .L_32)
.L_32:
        /*0060*/ 	.word	0x00000000


	//----- nvinfo : EIATTR_CBANK_PARAM_SIZE
	.align		4
.L_33:
        /*0064*/ 	.byte	0x03, 0x19
        /*0066*/ 	.short	0x0014


	//----- nvinfo : EIATTR_PARAM_CBANK
	.align		4
        /*0068*/ 	.byte	0x04, 0x0a
        /*006a*/ 	.short	(.L_35 - .L_34)
	.align		4
.L_34:
        /*006c*/ 	.word	index@(.nv.constant0._Z4sortP3SNPP6Samplei)
        /*0070*/ 	.short	0x0380
        /*0072*/ 	.short	0x0014


	//----- nvinfo : EIATTR_SW_WAR
	.align		4
.L_35:
        /*0074*/ 	.byte	0x04, 0x36
        /*0076*/ 	.short	(.L_37 - .L_36)
.L_36:
        /*0078*/ 	.word	0x00000008
.L_37:


//--------------------- .nv.callgraph             --------------------------
	.section	.nv.callgraph,"",@"SHT_CUDA_CALLGRAPH"
	.align	4
	.sectionentsize	8
	.align		4
        /*0000*/ 	.word	0x00000000
	.align		4
        /*0004*/ 	.word	0xffffffff
	.align		4
        /*0008*/ 	.word	0x00000000
	.align		4
        /*000c*/ 	.word	0xfffffffe
	.align		4
        /*0010*/ 	.word	0x00000000
	.align		4
        /*0014*/ 	.word	0xfffffffd
	.align		4
        /*0018*/ 	.word	0x00000000
	.align		4
        /*001c*/ 	.word	0xfffffffc


//--------------------- .text._Z4testP3SNP        --------------------------
	.section	.text._Z4testP3SNP,"ax",@progbits
	.align	128
        .global         _Z4testP3SNP
        .type           _Z4testP3SNP,@function
        .size           _Z4testP3SNP,(.L_x_39 - _Z4testP3SNP)
        .other          _Z4testP3SNP,@"STO_CUDA_ENTRY STV_DEFAULT"
_Z4testP3SNP:
.text._Z4testP3SNP:
[----:B------:R-:W-:Y:S08]  /*0000*/  LDC R1, c[0x0][0x37c] ;  /* 0x0000df00ff017b82 */ /* 0x000ff00000000800 */
[----:B------:R-:W0:Y:S01]  /*0010*/  LDC.64 R2, c[0x0][0x380] ;  /* 0x0000e000ff027b82 */ /* 0x000e220000000a00 */
[----:B------:R-:W0:Y:S02]  /*0020*/  LDCU.64 UR6, c[0x0][0x358] ;  /* 0x00006b00ff0677ac */ /* 0x000e240008000a00 */
[----:B0-----:R-:W2:Y:S01]  /*0030*/  LDG.E.64 R2, desc[UR6][R2.64+0x10] ;  /* 0x0000100602027981 */ /* 0x001ea2000c1e1b00 */
[----:B------:R-:W0:Y:S04]  /*0040*/  LDCU UR5, c[0x0][0x360] ;  /* 0x00006c00ff0577ac */ /* 0x000e280008000800 */
[----:B------:R-:W1:Y:S01]  /*0050*/  LDC.64 R12, c[0x0][0x380] ;  /* 0x0000e000ff0c7b82 */ /* 0x000e620000000a00 */
[----:B------:R-:W2:Y:S01]  /*0060*/  S2R R15, SR_TID.X ;  /* 0x00000000000f7919 */ /* 0x000ea20000002100 */
[----:B0-----:R-:W-:Y:S01]  /*0070*/  UISETP.GE.U32.AND UP0, UPT, UR5, 0x2, UPT ;  /* 0x000000020500788c */ /* 0x001fe2000bf06070 */
[----:B--2---:R-:W-:-:S08]  /*0080*/  IMAD.WIDE.U32 R4, R15, 0x8, R2 ;  /* 0x000000080f047825 */ /* 0x004fd000078e0002 */
[----:B-1----:R-:W-:Y:S05]  /*0090*/  BRA.U !UP0, `(.L_x_0) ;  /* 0x0000000108387547 */ /* 0x002fea000b800000 */
[----:B------:R-:W-:-:S05]  /*00a0*/  UMOV UR4, 0x1 ;  /* 0x0000000100047882 */ /* 0x000fca0000000000 */
.L_x_1:
[----:B------:R-:W-:-:S13]  /*00b0*/  ISETP.GE.U32.AND P0, PT, R15, UR4, PT ;  /* 0x000000040f007c0c */ /* 0x000fda000bf06070 */
[----:B------:R-:W-:-:S05]  /*00c0*/  @P0 IADD3 R7, PT, PT, R15, -UR4, RZ ;  /* 0x800000040f070c10 */ /* 0x000fca000fffe0ff */
[----:B------:R-:W-:-:S05]  /*00d0*/  @P0 IMAD.WIDE.U32 R6, R7, 0x8, R2 ;  /* 0x0000000807060825 */ /* 0x000fca00078e0002 */
[----:B------:R-:W2:Y:S01]  /*00e0*/  @P0 LDG.E.64 R8, desc[UR6][R6.64] ;  /* 0x0000000606080981 */ /* 0x000ea2000c1e1b00 */
[----:B------:R-:W-:Y:S06]  /*00f0*/  BAR.SYNC.DEFER_BLOCKING 0x0 ;  /* 0x0000000000007b1d */ /* 0x000fec0000010000 */
[----:B0-----:R-:W2:Y:S01]  /*0100*/  @P0 LDG.E.64 R10, desc[UR6][R4.64] ;  /* 0x00000006040a0981 */ /* 0x001ea2000c1e1b00 */
[----:B------:R-:W-:-:S04]  /*0110*/  USHF.L.U32 UR4, UR4, 0x1, URZ ;  /* 0x0000000104047899 */ /* 0x000fc800080006ff */
[----:B------:R-:W-:Y:S01]  /*0120*/  UISETP.GE.U32.AND UP0, UPT, UR4, UR5, UPT ;  /* 0x000000050400728c */ /* 0x000fe2000bf06070 */
[----:B--2---:R-:W-:-:S04]  /*0130*/  @P0 IADD3 R10, P1, PT, R8, R10, RZ ;  /* 0x0000000a080a0210 */ /* 0x004fc80007f3e0ff */
[----:B------:R-:W-:-:S05]  /*0140*/  @P0 IADD3.X R11, PT, PT, R9, R11, RZ, P1, !PT ;  /* 0x0000000b090b0210 */ /* 0x000fca0000ffe4ff */
[----:B------:R0:W-:Y:S01]  /*0150*/  @P0 STG.E.64 desc[UR6][R4.64], R10 ;  /* 0x0000000a04000986 */ /* 0x0001e2000c101b06 */
[----:B------:R-:W-:Y:S06]  /*0160*/  BAR.SYNC.DEFER_BLOCKING 0x0 ;  /* 0x0000000000007b1d */ /* 0x000fec0000010000 */
[----:B------:R-:W-:Y:S05]  /*0170*/  BRA.U !UP0, `(.L_x_1) ;  /* 0xfffffffd08cc7547 */ /* 0x000fea000b83ffff */
.L_x_0:
[----:B------:R-:W2:Y:S04]  /*0180*/  LDG.E.64 R2, desc[UR6][R12.64+0x18] ;  /* 0x000018060c027981 */ /* 0x000ea8000c1e1b00 */
[----:B0-----:R-:W3:Y:S01]  /*0190*/  LDG.E.64 R4, desc[UR6][R4.64] ;  /* 0x0000000604047981 */ /* 0x001ee2000c1e1b00 */
[----:B--2---:R-:W-:-:S05]  /*01a0*/  IMAD.WIDE.U32 R2, R15, 0x8, R2 ;  /* 0x000000080f027825 */ /* 0x004fca00078e0002 */
[----:B---3--:R-:W-:Y:S01]  /*01b0*/  STG.E.64 desc[UR6][R2.64], R4 ;  /* 0x0000000402007986 */ /* 0x008fe2000c101b06 */
[----:B------:R-:W-:Y:S05]  /*01c0*/  EXIT ;  /* 0x000000000000794d */ /* 0x000fea0003800000 */
.L_x_2:
[----:B------:R-:W-:-:S00]  /*01d0*/  BRA `(.L_x_2) ;  /* 0xfffffffc00fc7947 */ /* 0x000fc0000383ffff */
[----:B------:R-:W-:-:S00]  /*01e0*/  NOP ;  /* 0x0000000000007918 */ /* 0x000fc00000000000 */
        /* <DEDUP_REMOVED lines=9> */
.L_x_39:


//--------------------- .text._Z4sortP3SNPP6Samplei --------------------------
	.section	.text._Z4sortP3SNPP6Samplei,"ax",@progbits
	.align	128
        .global         _Z4sortP3SNPP6Samplei
        .type           _Z4sortP3SNPP6Samplei,@function
        .size           _Z4sortP3SNPP6Samplei,(.L_x_40 - _Z4sortP3SNPP6Samplei)
        .other          _Z4sortP3SNPP6Samplei,@"STO_CUDA_ENTRY STV_DEFAULT"
_Z4sortP3SNPP6Samplei:
.text._Z4sortP3SNPP6Samplei:
[----:B------:R-:W-:Y:S01]  /*0000*/  LDC R1, c[0x0][0x37c] ;  /* 0x0000df00ff017b82 */ /* 0x000fe20000000800 */
[----:B------:R-:W0:Y:S07]  /*0010*/  S2R R3, SR_TID.X ;  /* 0x0000000000037919 */ /* 0x000e2e0000002100 */
[----:B------:R-:W0:Y:S01]  /*0020*/  LDC.64 R4, c[0x0][0x388] ;  /* 0x0000e200ff047b82 */ /* 0x000e220000000a00 */
[----:B------:R-:W1:Y:S01]  /*0030*/  LDCU.64 UR8, c[0x0][0x358] ;  /* 0x00006b00ff0877ac */ /* 0x000e620008000a00 */
[----:B------:R-:W-:-:S06]  /*0040*/  UMOV UR4, URZ ;  /* 0x000000ff00047c82 */ /* 0x000fcc0008000000 */
[----:B------:R-:W2:Y:S01]  /*0050*/  LDC R0, c[0x0][0x360] ;  /* 0x0000d800ff007b82 */ /* 0x000ea20000000800 */
[----:B01----:R-:W-:-:S07]  /*0060*/  IMAD.WIDE.U32 R4, R3, 0x28, R4 ;  /* 0x0000002803047825 */ /* 0x003fce00078e0004 */
.L_x_5:
[----:B0-----:R-:W0:Y:S01]  /*0070*/  LDC.64 R18, c[0x0][0x380] ;  /* 0x0000e000ff127b82 */ /* 0x001e220000000a00 */
[----:B------:R-:W1:Y:S01]  /*0080*/  S2R R2, SR_TID.X ;  /* 0x0000000000027919 */ /* 0x000e620000002100 */
[----:B------:R-:W-:Y:S01]  /*0090*/  IMAD.MOV.U32 R25, RZ, RZ, RZ ;  /* 0x000000ffff197224 */ /* 0x000fe200078e00ff */
[----:B------:R-:W5:Y:S04]  /*00a0*/  LDG.E.64 R12, desc[UR8][R4.64+0x10] ;  /* 0x00001008040c7981 */ /* 0x000f68000c1e1b00 */
[----:B------:R-:W5:Y:S04]  /*00b0*/  LDG.E.64 R14, desc[UR8][R4.64+0x18] ;  /* 0x00001808040e7981 */ /* 0x000f68000c1e1b00 */
[----:B------:R-:W5:Y:S04]  /*00c0*/  LDG.E.64 R16, desc[UR8][R4.64+0x20] ;  /* 0x0000200804107981 */ /* 0x000f68000c1e1b00 */
[----:B0-----:R-:W1:Y:S04]  /*00d0*/  LDG.E.64 R28, desc[UR8][R18.64+0x10] ;  /* 0x00001008121c7981 */ /* 0x001e68000c1e1b00 */
[----:B------:R-:W3:Y:S04]  /*00e0*/  LDG.E.64 R8, desc[UR8][R18.64] ;  /* 0x0000000812087981 */ /* 0x000ee8000c1e1b00 */
[----:B------:R-:W4:Y:S01]  /*00f0*/  LDG.E.64 R10, desc[UR8][R18.64+0x8] ;  /* 0x00000808120a7981 */ /* 0x000f22000c1e1b00 */
[----:B-1----:R-:W-:-:S05]  /*0100*/  IMAD.WIDE.U32 R28, R2, 0x8, R28 ;  /* 0x00000008021c7825 */ /* 0x002fca00078e001c */
[----:B------:R-:W2:Y:S01]  /*0110*/  LD.E.64 R6, desc[UR8][R28.64] ;  /* 0x000000081c067980 */ /* 0x000ea2000c101b00 */
[----:B------:R-:W-:Y:S01]  /*0120*/  IMAD R21, R2, 0x32, RZ ;  /* 0x0000003202157824 */ /* 0x000fe200078e02ff */
[----:B----4-:R-:W-:-:S04]  /*0130*/  IADD3 R26, P1, PT, R10, R2, RZ ;  /* 0x000000020a1a7210 */ /* 0x010fc80007f3e0ff */
[----:B---3--:R-:W-:Y:S01]  /*0140*/  IADD3 R20, P0, PT, R21, R8, RZ ;  /* 0x0000000815147210 */ /* 0x008fe20007f1e0ff */
[----:B------:R-:W-:Y:S02]  /*0150*/  IMAD.X R27, RZ, RZ, R11, P1 ;  /* 0x000000ffff1b7224 */ /* 0x000fe400008e060b */
[----:B------:R-:W5:Y:S02]  /*0160*/  LDG.E.64 R10, desc[UR8][R4.64+0x8] ;  /* 0x00000808040a7981 */ /* 0x000f64000c1e1b00 */
[----:B------:R-:W-:Y:S02]  /*0170*/  IMAD.X R21, RZ, RZ, R9, P0 ;  /* 0x000000ffff157224 */ /* 0x000fe400000e0609 */
[----:B------:R-:W5:Y:S04]  /*0180*/  LD.E.U8 R26, desc[UR8][R26.64] ;  /* 0x000000081a1a7980 */ /* 0x000f68000c101100 */
[----:B------:R0:W5:Y:S04]  /*0190*/  LD.E.U8 R3, desc[UR8][R20.64] ;  /* 0x0000000814037980 */ /* 0x000168000c101100 */
[----:B------:R1:W5:Y:S01]  /*01a0*/  LDG.E.64 R8, desc[UR8][R4.64] ;  /* 0x0000000804087981 */ /* 0x000362000c1e1b00 */
[----:B--2---:R-:W-:-:S04]  /*01b0*/  SHF.R.U64 R24, R6, UR4, R7 ;  /* 0x0000000406187c19 */ /* 0x004fc80008001207 */
[----:B------:R-:W-:-:S05]  /*01c0*/  LOP3.LUT R24, R24, 0x1, RZ, 0xc0, !PT ;  /* 0x0000000118187812 */ /* 0x000fca00078ec0ff */
[----:B------:R1:W-:Y:S01]  /*01d0*/  ST.E.64 desc[UR8][R28.64], R24 ;  /* 0x000000181c007985 */ /* 0x0003e2000c101b08 */
[----:B------:R-:W-:Y:S06]  /*01e0*/  BAR.SYNC.DEFER_BLOCKING 0x0 ;  /* 0x0000000000007b1d */ /* 0x000fec0000010000 */
[----:B------:R-:W0:Y:S01]  /*01f0*/  LDG.E.64 R18, desc[UR8][R18.64+0x10] ;  /* 0x0000100812127981 */ /* 0x000e22000c1e1b00 */
[----:B------:R-:W-:Y:S01]  /*0200*/  ISETP.GE.U32.AND P0, PT, R0, 0x2, PT ;  /* 0x000000020000780c */ /* 0x000fe20003f06070 */
[----:B0-----:R-:W-:-:S12]  /*0210*/  IMAD.WIDE.U32 R20, R2, 0x8, R18 ;  /* 0x0000000802147825 */ /* 0x001fd800078e0012 */
[----:B-1----:R-:W-:Y:S05]  /*0220*/  @!P0 BRA `(.L_x_3) ;  /* 0x0000000000408947 */ /* 0x002fea0003800000 */
[----:B------:R-:W-:-:S05]  /*0230*/  UMOV UR5, 0x1 ;  /* 0x0000000100057882 */ /* 0x000fca0000000000 */
.L_x_4:
[----:B------:R-:W-:-:S13]  /*0240*/  ISETP.GE.U32.AND P1, PT, R2, UR5, PT ;  /* 0x0000000502007c0c */ /* 0x000fda000bf26070 */
[----:B------:R-:W-:-:S04]  /*0250*/  @P1 VIADD R29, R2, -UR5 ;  /* 0x80000005021d1c36 */ /* 0x000fc80008000000 */
[----:B------:R-:W-:-:S05]  /*0260*/  @P1 IMAD.WIDE.U32 R28, R29, 0x8, R18 ;  /* 0x000000081d1c1825 */ /* 0x000fca00078e0012 */
[----:B------:R-:W2:Y:S01]  /*0270*/  @P1 LD.E.64 R22, desc[UR8][R28.64] ;  /* 0x000000081c161980 */ /* 0x000ea2000c101b00 */
[----:B------:R-:W-:Y:S06]  /*0280*/  BAR.SYNC.DEFER_BLOCKING 0x0 ;  /* 0x0000000000007b1d */ /* 0x000fec0000010000 */
[----:B0-----:R-:W2:Y:S01]  /*0290*/  @P1 LD.E.64 R24, desc[UR8][R20.64] ;  /* 0x0000000814181980 */ /* 0x001ea2000c101b00 */
[----:B------:R-:W-:Y:S01]  /*02a0*/  USHF.L.U32 UR5, UR5, 0x1, URZ ;  /* 0x0000000105057899 */ /* 0x000fe200080006ff */
[----:B--2---:R-:W-:-:S05]  /*02b0*/  @P1 IADD3 R24, P0, PT, R22, R24, RZ ;  /* 0x0000001816181210 */ /* 0x004fca0007f1e0ff */
[----:B------:R-:W-:Y:S01]  /*02c0*/  @P1 IMAD.X R25, R23, 0x1, R25, P0 ;  /* 0x0000000117191824 */ /* 0x000fe200000e0619 */
[----:B------:R-:W-:-:S04]  /*02d0*/  ISETP.LE.U32.AND P0, PT, R0, UR5, PT ;  /* 0x0000000500007c0c */ /* 0x000fc8000bf03070 */
[----:B------:R0:W-:Y:S01]  /*02e0*/  @P1 ST.E.64 desc[UR8][R20.64], R24 ;  /* 0x0000001814001985 */ /* 0x0001e2000c101b08 */
[----:B------:R-:W-:Y:S08]  /*02f0*/  BAR.SYNC.DEFER_BLOCKING 0x0 ;  /* 0x0000000000007b1d */ /* 0x000ff00000010000 */
[----:B------:R-:W-:Y:S05]  /*0300*/  @!P0 BRA `(.L_x_4) ;  /* 0xfffffffc00cc8947 */ /* 0x000fea000383ffff */
[----:B------:R-:W1:Y:S02]  /*0310*/  LDC.64 R18, c[0x0][0x380] ;  /* 0x0000e000ff127b82 */ /* 0x000e640000000a00 */
[----:B-1----:R-:W5:Y:S02]  /*0320*/  LDG.E.64 R18, desc[UR8][R18.64+0x10] ;  /* 0x0000100812127981 */ /* 0x002f64000c1e1b00 */
.L_x_3:
[----:B0-----:R-:W-:Y:S01]  /*0330*/  VIADD R25, R0, 0xffffffff ;  /* 0xffffffff00197836 */ /* 0x001fe20000000000 */
[----:B------:R-:W2:Y:S03]  /*0340*/  LD.E R20, desc[UR8][R20.64] ;  /* 0x0000000814147980 */ /* 0x000ea6000c101900 */
[----:B-----5:R-:W-:-:S05]  /*0350*/  IMAD.WIDE.U32 R18, R25, 0x8, R18 ;  /* 0x0000000819127825 */ /* 0x020fca00078e0012 */
[----:B------:R0:W2:Y:S02]  /*0360*/  LD.E R2, desc[UR8][R18.64] ;  /* 0x0000000812027980 */ /* 0x0000a4000c101900 */
[----:B0-----:R-:W0:Y:S08]  /*0370*/  LDC.64 R18, c[0x0][0x380] ;  /* 0x0000e000ff127b82 */ /* 0x001e300000000a00 */
[----:B------:R-:W-:Y:S06]  /*0380*/  BAR.SYNC.DEFER_BLOCKING 0x0 ;  /* 0x0000000000007b1d */ /* 0x000fec0000010000 */
[----:B0-----:R-:W3:Y:S01]  /*0390*/  LDG.E.64 R28, desc[UR8][R18.64+0x10] ;  /* 0x00001008121c7981 */ /* 0x001ee2000c1e1b00 */
[----:B------:R-:W0:Y:S01]  /*03a0*/  S2R R27, SR_TID.X ;  /* 0x00000000001b7919 */ /* 0x000e220000002100 */
[----:B------:R-:W-:-:S04]  /*03b0*/  SHF.R.U64 R24, R6, UR4, R7 ;  /* 0x0000000406187c19 */ /* 0x000fc80008001207 */
[----:B------:R-:W-:-:S04]  /*03c0*/  LOP3.LUT R24, R24, 0x1, RZ, 0xc0, !PT ;  /* 0x0000000118187812 */ /* 0x000fc800078ec0ff */
[----:B------:R-:W-:-:S04]  /*03d0*/  ISETP.NE.U32.AND P0, PT, R24, 0x1, PT ;  /* 0x000000011800780c */ /* 0x000fc80003f05070 */
[----:B------:R-:W-:Y:S02]  /*03e0*/  ISETP.NE.U32.AND.EX P0, PT, RZ, RZ, PT, P0 ;  /* 0x000000ffff00720c */ /* 0x000fe40003f05100 */
[----:B--2---:R-:W-:-:S11]  /*03f0*/  IADD3 R25, PT, PT, -R2, R25, R20 ;  /* 0x0000001902197210 */ /* 0x004fd60007ffe114 */
[----:B0-----:R-:W-:-:S04]  /*0400*/  @P0 IMAD.IADD R25, R27, 0x1, -R20 ;  /* 0x000000011b190824 */ /* 0x001fc800078e0a14 */
[----:B---3--:R-:W-:-:S05]  /*0410*/  IMAD.WIDE R28, R25, 0x8, R28 ;  /* 0x00000008191c7825 */ /* 0x008fca00078e021c */
[----:B------:R0:W-:Y:S04]  /*0420*/  ST.E.64 desc[UR8][R28.64], R6 ;  /* 0x000000061c007985 */ /* 0x0001e8000c101b08 */
[----:B------:R-:W0:Y:S01]  /*0430*/  LDG.E.64 R20, desc[UR8][R18.64] ;  /* 0x0000000812147981 */ /* 0x000e22000c1e1b00 */
[----:B------:R-:W-:Y:S02]  /*0440*/  SHF.R.S32.HI R2, RZ, 0x1f, R25 ;  /* 0x0000001fff027819 */ /* 0x000fe40000011419 */
[----:B0-----:R-:W-:-:S05]  /*0450*/  IADD3 R6, P0, PT, R25, R20, RZ ;  /* 0x0000001419067210 */ /* 0x001fca0007f1e0ff */
[----:B------:R-:W-:-:S05]  /*0460*/  IMAD.X R7, R21, 0x1, R2, P0 ;  /* 0x0000000115077824 */ /* 0x000fca00000e0602 */
[----:B------:R0:W-:Y:S04]  /*0470*/  ST.E.U8 desc[UR8][R6.64], R3 ;  /* 0x0000000306007985 */ /* 0x0001e8000c101108 */
[----:B------:R1:W2:Y:S02]  /*0480*/  LDG.E.64 R20, desc[UR8][R18.64+0x8] ;  /* 0x0000080812147981 */ /* 0x0002a4000c1e1b00 */
[----:B-1----:R-:W1:Y:S01]  /*0490*/  LDC.64 R18, c[0x0][0x388] ;  /* 0x0000e200ff127b82 */ /* 0x002e620000000a00 */
[----:B------:R-:W-:-:S04]  /*04a0*/  UIADD3 UR4, UPT, UPT, UR4, 0x1, URZ ;  /* 0x0000000104047890 */ /* 0x000fc8000fffe0ff */
[----:B------:R-:W-:Y:S01]  /*04b0*/  UISETP.NE.AND UP0, UPT, UR4, 0x40, UPT ;  /* 0x000000400400788c */ /* 0x000fe2000bf05270 */
[----:B--2---:R-:W-:-:S05]  /*04c0*/  IADD3 R28, P0, PT, R25, R20, RZ ;  /* 0x00000014191c7210 */ /* 0x004fca0007f1e0ff */
[----:B------:R-:W-:Y:S02]  /*04d0*/  IMAD.X R29, R21, 0x1, R2, P0 ;  /* 0x00000001151d7824 */ /* 0x000fe400000e0602 */
[----:B-1----:R-:W-:-:S03]  /*04e0*/  IMAD.WIDE R20, R25, 0x28, R18 ;  /* 0x0000002819147825 */ /* 0x002fc600078e0212 */
[----:B------:R0:W-:Y:S04]  /*04f0*/  ST.E.U8 desc[UR8][R28.64], R26 ;  /* 0x0000001a1c007985 */ /* 0x0001e8000c101108 */
[----:B------:R0:W-:Y:S04]  /*0500*/  STG.E.64 desc[UR8][R20.64], R8 ;  /* 0x0000000814007986 */ /* 0x0001e8000c101b08 */
[----:B------:R0:W-:Y:S04]  /*0510*/  STG.E.64 desc[UR8][R20.64+0x8], R10 ;  /* 0x0000080a14007986 */ /* 0x0001e8000c101b08 */
[----:B------:R0:W-:Y:S04]  /*0520*/  STG.E.64 desc[UR8][R20.64+0x10], R12 ;  /* 0x0000100c14007986 */ /* 0x0001e8000c101b08 */
[----:B------:R0:W-:Y:S04]  /*0530*/  STG.E.64 desc[UR8][R20.64+0x18], R14 ;  /* 0x0000180e14007986 */ /* 0x0001e8000c101b08 */
[----:B------:R0:W-:Y:S01]  /*0540*/  STG.E.64 desc[UR8][R20.64+0x20], R16 ;  /* 0x0000201014007986 */ /* 0x0001e2000c101b08 */
[----:B------:R-:W-:Y:S06]  /*0550*/  BAR.SYNC.DEFER_BLOCKING 0x0 ;  /* 0x0000000000007b1d */ /* 0x000fec0000010000 */
[----:B------:R-:W-:Y:S05]  /*0560*/  BRA.U UP0, `(.L_x_5) ;  /* 0xfffffff900c07547 */ /* 0x000fea000b83ffff */
[----:B0-----:R-:W0:Y:S02]  /*0570*/  LDC R3, c[0x0][0x390] ;  /* 0x0000e400ff037b82 */ /* 0x001e240000000800 */
[----:B0-----:R-:W-:-:S13]  /*0580*/  ISETP.GE.AND P0, PT, R3, 0x1, PT ;  /* 0x000000010300780c */ /* 0x001fda0003f06270 */
[----:B------:R-:W-:Y:S05]  /*0590*/  @!P0 EXIT ;  /* 0x000000000000894d */ /* 0x000fea0003800000 */
[C---:B------:R-:W-:Y:S01]  /*05a0*/  ISETP.GE.U32.AND P0, PT, R3.reuse, 0x4, PT ;  /* 0x000000040300780c */ /* 0x040fe20003f06070 */
[----:B------:R-:W-:Y:S01]  /*05b0*/  IMAD.MOV.U32 R0, RZ, RZ, RZ ;  /* 0x000000ffff007224 */ /* 0x000fe200078e00ff */
[----:B------:R-:W-:-:S11]  /*05c0*/  LOP3.LUT R2, R3, 0x3, RZ, 0xc0, !PT ;  /* 0x0000000303027812 */ /* 0x000fd600078ec0ff */
[----:B------:R-:W-:Y:S05]  /*05d0*/  @!P0 BRA `(.L_x_6) ;  /* 0x0000000800f48947 */ /* 0x000fea0003800000 */
[----:B------:R-:W-:Y:S01]  /*05e0*/  LOP3.LUT R0, R3, 0x7ffffffc, RZ, 0xc0, !PT ;  /* 0x7ffffffc03007812 */ /* 0x000fe200078ec0ff */
[----:B------:R-:W-:Y:S01]  /*05f0*/  UMOV UR6, URZ ;  /* 0x000000ff00067c82 */ /* 0x000fe20008000000 */
[----:B------:R-:W-:Y:S01]  /*0600*/  UMOV UR7, URZ ;  /* 0x000000ff00077c82 */ /* 0x000fe20008000000 */
[----:B------:R-:W-:Y:S01]  /*0610*/  UMOV UR4, URZ ;  /* 0x000000ff00047c82 */ /* 0x000fe20008000000 */
[----:B------:R-:W-:Y:S01]  /*0620*/  UMOV UR5, URZ ;  /* 0x000000ff00057c82 */ /* 0x000fe20008000000 */
[----:B------:R-:W-:-:S07]  /*0630*/  IMAD.MOV R3, RZ, RZ, -R0 ;  /* 0x000000ffff037224 */ /* 0x000fce00078e0a00 */
.L_x_30:
[----:B012---:R-:W2:Y:S02]  /*0640*/  LDG.E.64 R6, desc[UR8][R4.64+0x10] ;  /* 0x0000100804067981 */ /* 0x007ea4000c1e1b00 */
[----:B--2---:R-:W-:-:S04]  /*0650*/  IADD3 R6, P0, PT, R6, UR4, RZ ;  /* 0x0000000406067c10 */ /* 0x004fc8000ff1e0ff */
[----:B------:R-:W-:-:S05]  /*0660*/  IADD3.X R7, PT, PT, R7, UR5, RZ, P0, !PT ;  /* 0x0000000507077c10 */ /* 0x000fca00087fe4ff */
[----:B------:R-:W2:Y:S01]  /*0670*/  LD.E.U8 R6, desc[UR8][R6.64] ;  /* 0x0000000806067980 */ /* 0x000ea2000c101100 */
[----:B------:R-:W-:Y:S01]  /*0680*/  VIADD R3, R3, 0x4 ;  /* 0x0000000403037836 */ /* 0x000fe20000000000 */
[----:B------:R-:W-:Y:S04]  /*0690*/  BSSY.RECONVERGENT B0, `(.L_x_7) ;  /* 0x0000027000007945 */ /* 0x000fe80003800200 */
[----:B------:R-:W-:Y:S01]  /*06a0*/  BSSY.RELIABLE B1, `(.L_x_8) ;  /* 0x0000020000017945 */ /* 0x000fe20003800100 */
[----:B------:R-:W-:Y:S02]  /*06b0*/  ISETP.NE.AND P0, PT, R3, RZ, PT ;  /* 0x000000ff0300720c */ /* 0x000fe40003f05270 */
[----:B--2---:R-:W-:-:S13]  /*06c0*/  ISETP.NE.AND P1, PT, R6, 0x41, PT ;  /* 0x000000410600780c */ /* 0x004fda0003f25270 */
[----:B------:R-:W-:Y:S05]  /*06d0*/  @!P1 BRA `(.L_x_9) ;  /* 0x00000000003c9947 */ /* 0x000fea0003800000 */
[----:B------:R-:W-:-:S13]  /*06e0*/  ISETP.NE.AND P1, PT, R6, 0x42, PT ;  /* 0x000000420600780c */ /* 0x000fda0003f25270 */
[----:B------:R-:W-:Y:S05]  /*06f0*/  @P1 BRA `(.L_x_10) ;  /* 0x0000000000681947 */ /* 0x000fea0003800000 */
[----:B------:R-:W2:Y:S02]  /*0700*/  LDG.E.64 R6, desc[UR8][R4.64+0x18] ;  /* 0x0000180804067981 */ /* 0x000ea4000c1e1b00 */
[----:B--2---:R-:W-:-:S04]  /*0710*/  IADD3 R6, P1, PT, R6, UR4, RZ ;  /* 0x0000000406067c10 */ /* 0x004fc8000ff3e0ff */
[----:B------:R-:W-:-:S05]  /*0720*/  IADD3.X R7, PT, PT, R7, UR5, RZ, P1, !PT ;  /* 0x0000000507077c10 */ /* 0x000fca0008ffe4ff */
[----:B------:R-:W2:Y:S02]  /*0730*/  LD.E.U8 R6, desc[UR8][R6.64] ;  /* 0x0000000806067980 */ /* 0x000ea4000c101100 */
[----:B--2---:R-:W-:-:S13]  /*0740*/  ISETP.NE.AND P1, PT, R6, 0x42, PT ;  /* 0x000000420600780c */ /* 0x004fda0003f25270 */
[----:B------:R-:W-:Y:S05]  /*0750*/  @!P1 BREAK.RELIABLE B1 ;  /* 0x0000000000019942 */ /* 0x000fea0003800100 */
[----:B------:R-:W-:Y:S05]  /*0760*/  @P1 BRA `(.L_x_10) ;  /* 0x00000000004c1947 */ /* 0x000fea0003800000 */
[----:B------:R-:W2:Y:S01]  /*0770*/  LDG.E.64 R6, desc[UR8][R4.64+0x20] ;  /* 0x0000200804067981 */ /* 0x000ea2000c1e1b00 */
[----:B------:R-:W-:Y:S01]  /*0780*/  IMAD.MOV.U32 R9, RZ, RZ, 0x2 ;  /* 0x00000002ff097424 */ /* 0x000fe200078e00ff */
[----:B--2---:R-:W-:-:S04]  /*0790*/  IADD3 R6, P1, PT, R6, UR6, RZ ;  /* 0x0000000606067c10 */ /* 0x004fc8000ff3e0ff */
[----:B------:R-:W-:-:S05]  /*07a0*/  IADD3.X R7, PT, PT, R7, UR7, RZ, P1, !PT ;  /* 0x0000000707077c10 */ /* 0x000fca0008ffe4ff */
[----:B------:R0:W-:Y:S01]  /*07b0*/  ST.E desc[UR8][R6.64], R9 ;  /* 0x0000000906007985 */ /* 0x0001e2000c101908 */
[----:B------:R-:W-:Y:S05]  /*07c0*/  BRA `(.L_x_11) ;  /* 0x00000000004c7947 */ /* 0x000fea0003800000 */
.L_x_9:
        /* <DEDUP_REMOVED lines=13> */
.L_x_10:
[----:B------:R-:W-:Y:S05]  /*08a0*/  BSYNC.RELIABLE B1 ;  /* 0x0000000000017941 */ /* 0x000fea0003800100 */
.L_x_8:
[----:B------:R-:W2:Y:S01]  /*08b0*/  LDG.E.64 R6, desc[UR8][R4.64+0x20] ;  /* 0x0000200804067981 */ /* 0x000ea2000c1e1b00 */
[----:B------:R-:W-:Y:S01]  /*08c0*/  IMAD.MOV.U32 R9, RZ, RZ, 0x3 ;  /* 0x00000003ff097424 */ /* 0x000fe200078e00ff */
[----:B--2---:R-:W-:-:S04]  /*08d0*/  IADD3 R6, P1, PT, R6, UR6, RZ ;  /* 0x0000000606067c10 */ /* 0x004fc8000ff3e0ff */
[----:B------:R-:W-:-:S05]  /*08e0*/  IADD3.X R7, PT, PT, R7, UR7, RZ, P1, !PT ;  /* 0x0000000707077c10 */ /* 0x000fca0008ffe4ff */
[----:B------:R2:W-:Y:S04]  /*08f0*/  ST.E desc[UR8][R6.64], R9 ;  /* 0x0000000906007985 */ /* 0x0005e8000c101908 */
.L_x_11:
[----:B------:R-:W-:Y:S05]  /*0900*/  BSYNC.RECONVERGENT B0 ;  /* 0x0000000000007941 */ /* 0x000fea0003800200 */
.L_x_7:
[----:B------:R-:W-:Y:S05]  /*0910*/  WARPSYNC.ALL ;  /* 0x0000000000007948 */ /* 0x000fea0003800000 */
[----:B012---:R-:W2:Y:S02]  /*0920*/  LDG.E.64 R6, desc[UR8][R4.64+0x10] ;  /* 0x0000100804067981 */ /* 0x007ea4000c1e1b00 */
[----:B--2---:R-:W-:-:S04]  /*0930*/  IADD3 R6, P1, PT, R6, UR4, RZ ;  /* 0x0000000406067c10 */ /* 0x004fc8000ff3e0ff */
[----:B------:R-:W-:-:S05]  /*0940*/  IADD3.X R7, PT, PT, R7, UR5, RZ, P1, !PT ;  /* 0x0000000507077c10 */ /* 0x000fca0008ffe4ff */
[----:B------:R-:W2:Y:S01]  /*0950*/  LD.E.U8 R6, desc[UR8][R6.64+0x1] ;  /* 0x0000010806067980 */ /* 0x000ea2000c101100 */
[----:B------:R-:W-:Y:S04]  /*0960*/  BSSY.RECONVERGENT B0, `(.L_x_12) ;  /* 0x0000026000007945 */ /* 0x000fe80003800200 */
[----:B------:R-:W-:Y:S01]  /*0970*/  BSSY.RELIABLE B1, `(.L_x_13) ;  /* 0x0000019000017945 */ /* 0x000fe20003800100 */
        /* <DEDUP_REMOVED lines=17> */
.L_x_14:
[----:B------:R-:W2:Y:S02]  /*0a90*/  LDG.E.64 R6, desc[UR8][R4.64+0x18] ;  /* 0x0000180804067981 */ /* 0x000ea4000c1e1b00 */
[----:B--2---:R-:W-:-:S04]  /*0aa0*/  IADD3 R6, P1, PT, R6, UR4, RZ ;  /* 0x0000000406067c10 */ /* 0x004fc8000ff3e0ff */
[----:B------:R-:W-:-:S05]  /*0ab0*/  IADD3.X R7, PT, PT, R7, UR5, RZ, P1, !PT ;  /* 0x0000000507077c10 */ /* 0x000fca0008ffe4ff */
[----:B------:R-:W2:Y:S02]  /*0ac0*/  LD.E.U8 R6, desc[UR8][R6.64+0x1] ;  /* 0x0000010806067980 */ /* 0x000ea4000c101100 */
[----:B--2---:R-:W-:-:S13]  /*0ad0*/  ISETP.NE.AND P1, PT, R6, 0x41, PT ;  /* 0x000000410600780c */ /* 0x004fda0003f25270 */
[----:B------:R-:W-:Y:S05]  /*0ae0*/  @!P1 BREAK.RELIABLE B1 ;  /* 0x0000000000019942 */ /* 0x000fea0003800100 */
[----:B------:R-:W-:Y:S05]  /*0af0*/  @!P1 BRA `(.L_x_17) ;  /* 0x00000000001c9947 */ /* 0x000fea0003800000 */
.L_x_15:
[----:B------:R-:W-:Y:S05]  /*0b00*/  BSYNC.RELIABLE B1 ;  /* 0x0000000000017941 */ /* 0x000fea0003800100 */
.L_x_13:
[----:B------:R-:W2:Y:S01]  /*0b10*/  LDG.E.64 R6, desc[UR8][R4.64+0x20] ;  /* 0x0000200804067981 */ /* 0x000ea2000c1e1b00 */
[----:B------:R-:W-:Y:S01]  /*0b20*/  IMAD.MOV.U32 R9, RZ, RZ, 0x3 ;  /* 0x00000003ff097424 */ /* 0x000fe200078e00ff */
[----:B--2---:R-:W-:-:S04]  /*0b30*/  IADD3 R6, P1, PT, R6, UR6, RZ ;  /* 0x0000000606067c10 */ /* 0x004fc8000ff3e0ff */
[----:B------:R-:W-:-:S05]  /*0b40*/  IADD3.X R7, PT, PT, R7, UR7, RZ, P1, !PT ;  /* 0x0000000707077c10 */ /* 0x000fca0008ffe4ff */
[----:B------:R2:W-:Y:S01]  /*0b50*/  ST.E desc[UR8][R6.64+0x4], R9 ;  /* 0x0000040906007985 */ /* 0x0005e2000c101908 */
[----:B------:R-:W-:Y:S05]  /*0b60*/  BRA `(.L_x_16) ;  /* 0x0000000000147947 */ /* 0x000fea0003800000 */
.L_x_17:
[----:B------:R-:W2:Y:S01]  /*0b70*/  LDG.E.64 R6, desc[UR8][R4.64+0x20] ;  /* 0x0000200804067981 */ /* 0x000ea2000c1e1b00 */
[----:B------:R-:W-:Y:S01]  /*0b80*/  IMAD.MOV.U32 R9, RZ, RZ, 0x1 ;  /* 0x00000001ff097424 */ /* 0x000fe200078e00ff */
[----:B--2---:R-:W-:-:S04]  /*0b90*/  IADD3 R6, P1, PT, R6, UR6, RZ ;  /* 0x0000000606067c10 */ /* 0x004fc8000ff3e0ff */
[----:B------:R-:W-:-:S05]  /*0ba0*/  IADD3.X R7, PT, PT, R7, UR7, RZ, P1, !PT ;  /* 0x0000000707077c10 */ /* 0x000fca0008ffe4ff */
[----:B------:R1:W-:Y:S04]  /*0bb0*/  ST.E desc[UR8][R6.64+0x4], R9 ;  /* 0x0000040906007985 */ /* 0x0003e8000c101908 */
.L_x_16:
[----:B------:R-:W-:Y:S05]  /*0bc0*/  BSYNC.RECONVERGENT B0 ;  /* 0x0000000000007941 */ /* 0x000fea0003800200 */
.L_x_12:
        /* <DEDUP_REMOVED lines=24> */
.L_x_20:
[----:B------:R-:W2:Y:S02]  /*0d50*/  LDG.E.64 R6, desc[UR8][R4.64+0x18] ;  /* 0x0000180804067981 */ /* 0x000ea4000c1e1b00 */
[----:B--2---:R-:W-:-:S04]  /*0d60*/  IADD3 R6, P1, PT, R6, UR4, RZ ;  /* 0x0000000406067c10 */ /* 0x004fc8000ff3e0ff */
[----:B------:R-:W-:-:S05]  /*0d70*/  IADD3.X R7, PT, PT, R7, UR5, RZ, P1, !PT ;  /* 0x0000000507077c10 */ /* 0x000fca0008ffe4ff */
[----:B------:R-:W2:Y:S02]  /*0d80*/  LD.E.U8 R6, desc[UR8][R6.64+0x2] ;  /* 0x0000020806067980 */ /* 0x000ea4000c101100 */
[----:B--2---:R-:W-:-:S13]  /*0d90*/  ISETP.NE.AND P1, PT, R6, 0x41, PT ;  /* 0x000000410600780c */ /* 0x004fda0003f25270 */
[----:B------:R-:W-:Y:S05]  /*0da0*/  @!P1 BREAK.RELIABLE B1 ;  /* 0x0000000000019942 */ /* 0x000fea0003800100 */
[----:B------:R-:W-:Y:S05]  /*0db0*/  @!P1 BRA `(.L_x_23) ;  /* 0x00000000001c9947 */ /* 0x000fea0003800000 */
.L_x_21:
[----:B------:R-:W-:Y:S05]  /*0dc0*/  BSYNC.RELIABLE B1 ;  /* 0x0000000000017941 */ /* 0x000fea0003800100 */
.L_x_19:
[----:B------:R-:W2:Y:S01]  /*0dd0*/  LDG.E.64 R6, desc[UR8][R4.64+0x20] ;  /* 0x0000200804067981 */ /* 0x000ea2000c1e1b00 */
[----:B------:R-:W-:Y:S01]  /*0de0*/  IMAD.MOV.U32 R9, RZ, RZ, 0x3 ;  /* 0x00000003ff097424 */ /* 0x000fe200078e00ff */
[----:B--2---:R-:W-:-:S04]  /*0df0*/  IADD3 R6, P1, PT, R6, UR6, RZ ;  /* 0x0000000606067c10 */ /* 0x004fc8000ff3e0ff */
[----:B------:R-:W-:-:S05]  /*0e00*/  IADD3.X R7, PT, PT, R7, UR7, RZ, P1, !PT ;  /* 0x0000000707077c10 */ /* 0x000fca0008ffe4ff */
[----:B------:R1:W-:Y:S01]  /*0e10*/  ST.E desc[UR8][R6.64+0x8], R9 ;  /* 0x0000080906007985 */ /* 0x0003e2000c101908 */
[----:B------:R-:W-:Y:S05]  /*0e20*/  BRA `(.L_x_22) ;  /* 0x0000000000147947 */ /* 0x000fea0003800000 */
.L_x_23:
[----:B------:R-:W2:Y:S01]  /*0e30*/  LDG.E.64 R6, desc[UR8][R4.64+0x20] ;  /* 0x0000200804067981 */ /* 0x000ea2000c1e1b00 */
[----:B------:R-:W-:Y:S01]  /*0e40*/  IMAD.MOV.U32 R9, RZ, RZ, 0x1 ;  /* 0x00000001ff097424 */ /* 0x000fe200078e00ff */
[----:B--2---:R-:W-:-:S04]  /*0e50*/  IADD3 R6, P1, PT, R6, UR6, RZ ;  /* 0x0000000606067c10 */ /* 0x004fc8000ff3e0ff */
[----:B------:R-:W-:-:S05]  /*0e60*/  IADD3.X R7, PT, PT, R7, UR7, RZ, P1, !PT ;  /* 0x0000000707077c10 */ /* 0x000fca0008ffe4ff */
[----:B------:R0:W-:Y:S04]  /*0e70*/  ST.E desc[UR8][R6.64+0x8], R9 ;  /* 0x0000080906007985 */ /* 0x0001e8000c101908 */
.L_x_22:
[----:B------:R-:W-:Y:S05]  /*0e80*/  BSYNC.RECONVERGENT B0 ;  /* 0x0000000000007941 */ /* 0x000fea0003800200 */
.L_x_18:
        /* <DEDUP_REMOVED lines=24> */
.L_x_26:
[----:B------:R-:W2:Y:S02]  /*1010*/  LDG.E.64 R6, desc[UR8][R4.64+0x18] ;  /* 0x0000180804067981 */ /* 0x000ea4000c1e1b00 */
[----:B--2---:R-:W-:-:S04]  /*1020*/  IADD3 R6, P1, PT, R6, UR4, RZ ;  /* 0x0000000406067c10 */ /* 0x004fc8000ff3e0ff */
[----:B------:R-:W-:-:S05]  /*1030*/  IADD3.X R7, PT, PT, R7, UR5, RZ, P1, !PT ;  /* 0x0000000507077c10 */ /* 0x000fca0008ffe4ff */
[----:B------:R-:W2:Y:S02]  /*1040*/  LD.E.U8 R6, desc[UR8][R6.64+0x3] ;  /* 0x0000030806067980 */ /* 0x000ea4000c101100 */
[----:B--2---:R-:W-:-:S13]  /*1050*/  ISETP.NE.AND P1, PT, R6, 0x41, PT ;  /* 0x000000410600780c */ /* 0x004fda0003f25270 */
[----:B------:R-:W-:Y:S05]  /*1060*/  @!P1 BREAK.RELIABLE B1 ;  /* 0x0000000000019942 */ /* 0x000fea0003800100 */
[----:B------:R-:W-:Y:S05]  /*1070*/  @!P1 BRA `(.L_x_29) ;  /* 0x00000000001c9947 */ /* 0x000fea0003800000 */
.L_x_27:
[----:B------:R-:W-:Y:S05]  /*1080*/  BSYNC.RELIABLE B1 ;  /* 0x0000000000017941 */ /* 0x000fea0003800100 */
.L_x_25:
[----:B------:R-:W2:Y:S01]  /*1090*/  LDG.E.64 R6, desc[UR8][R4.64+0x20] ;  /* 0x0000200804067981 */ /* 0x000ea2000c1e1b00 */
[----:B------:R-:W-:Y:S01]  /*10a0*/  IMAD.MOV.U32 R9, RZ, RZ, 0x3 ;  /* 0x00000003ff097424 */ /* 0x000fe200078e00ff */
[----:B--2---:R-:W-:-:S04]  /*10b0*/  IADD3 R6, P1, PT, R6, UR6, RZ ;  /* 0x0000000606067c10 */ /* 0x004fc8000ff3e0ff */
[----:B------:R-:W-:-:S05]  /*10c0*/  IADD3.X R7, PT, PT, R7, UR7, RZ, P1, !PT ;  /* 0x0000000707077c10 */ /* 0x000fca0008ffe4ff */
[----:B------:R1:W-:Y:S01]  /*10d0*/  ST.E desc[UR8][R6.64+0xc], R9 ;  /* 0x00000c0906007985 */ /* 0x0003e2000c101908 */
[----:B------:R-:W-:Y:S05]  /*10e0*/  BRA `(.L_x_28) ;  /* 0x0000000000147947 */ /* 0x000fea0003800000 */
.L_x_29:
[----:B------:R-:W2:Y:S01]  /*10f0*/  LDG.E.64 R6, desc[UR8][R4.64+0x20] ;  /* 0x0000200804067981 */ /* 0x000ea2000c1e1b00 */
[----:B------:R-:W-:Y:S01]  /*1100*/  IMAD.MOV.U32 R9, RZ, RZ, 0x1 ;  /* 0x00000001ff097424 */ /* 0x000fe200078e00ff */
[----:B--2---:R-:W-:-:S04]  /*1110*/  IADD3 R6, P1, PT, R6, UR6, RZ ;  /* 0x0000000606067c10 */ /* 0x004fc8000ff3e0ff */
[----:B------:R-:W-:-:S05]  /*1120*/  IADD3.X R7, PT, PT, R7, UR7, RZ, P1, !PT ;  /* 0x0000000707077c10 */ /* 0x000fca0008ffe4ff */
[----:B------:R0:W-:Y:S04]  /*1130*/  ST.E desc[UR8][R6.64+0xc], R9 ;  /* 0x00000c0906007985 */ /* 0x0001e8000c101908 */
.L_x_28:
[----:B------:R-:W-:Y:S05]  /*1140*/  BSYNC.RECONVERGENT B0 ;  /* 0x0000000000007941 */ /* 0x000fea0003800200 */
.L_x_24:
[----:B------:R-:W-:Y:S05]  /*1150*/  WARPSYNC.ALL ;  /* 0x0000000000007948 */ /* 0x000fea0003800000 */
[----:B------:R-:W-:Y:S02]  /*1160*/  UIADD3 UR4, UP0, UPT, UR4, 0x4, URZ ;  /* 0x0000000404047890 */ /* 0x000fe4000ff1e0ff */
[----:B------:R-:W-:Y:S02]  /*1170*/  UIADD3 UR6, UP1, UPT, UR6, 0x10, URZ ;  /* 0x0000001006067890 */ /* 0x000fe4000ff3e0ff */
[----:B------:R-:W-:Y:S02]  /*1180*/  UIADD3.X UR5, UPT, UPT, URZ, UR5, URZ, UP0, !UPT ;  /* 0x00000005ff057290 */ /* 0x000fe400087fe4ff */
[----:B------:R-:W-:Y:S01]  /*1190*/  UIADD3.X UR7, UPT, UPT, URZ, UR7, URZ, UP1, !UPT ;  /* 0x00000007ff077290 */ /* 0x000fe20008ffe4ff */
[----:B------:R-:W-:Y:S11]  /*11a0*/  @P0 BRA `(.L_x_30) ;  /* 0xfffffff400240947 */ /* 0x000ff6000383ffff */
.L_x_6:
[----:B------:R-:W-:-:S13]  /*11b0*/  ISETP.NE.AND P0, PT, R2, RZ, PT ;  /* 0x000000ff0200720c */ /* 0x000fda0003f05270 */
[----:B------:R-:W-:Y:S05]  /*11c0*/  @!P0 EXIT ;  /* 0x000000000000894d */ /* 0x000fea0003800000 */
[----:B012---:R-:W-:-:S04]  /*11d0*/  IMAD.WIDE.U32 R6, R0, 0x4, RZ ;  /* 0x0000000400067825 */ /* 0x007fc800078e00ff */
[----:B------:R-:W-:Y:S02]  /*11e0*/  IMAD.MOV.U32 R3, RZ, RZ, R7 ;  /* 0x000000ffff037224 */ /* 0x000fe400078e0007 */
[----:B------:R-:W-:Y:S02]  /*11f0*/  IMAD.MOV R2, RZ, RZ, -R2 ;  /* 0x000000ffff027224 */ /* 0x000fe400078e0a02 */
[----:B------:R-:W-:-:S07]  /*1200*/  IMAD.MOV.U32 R7, RZ, RZ, RZ ;  /* 0x000000ffff077224 */ /* 0x000fce00078e00ff */
.L_x_37:
[----:B012---:R-:W2:Y:S02]  /*1210*/  LDG.E.64 R8, desc[UR8][R4.64+0x10] ;  /* 0x0000100804087981 */ /* 0x007ea4000c1e1b00 */
[----:B--2---:R-:W-:-:S05]  /*1220*/  IADD3 R8, P0, PT, R8, R0, RZ ;  /* 0x0000000008087210 */ /* 0x004fca0007f1e0ff */
[----:B------:R-:W-:-:S05]  /*1230*/  IMAD.X R9, R9, 0x1, R7, P0 ;  /* 0x0000000109097824 */ /* 0x000fca00000e0607 */
        /* <DEDUP_REMOVED lines=10> */
[----:B--2---:R-:W-:-:S05]  /*12e0*/  IADD3 R8, P1, PT, R8, R0, RZ ;  /* 0x0000000008087210 */ /* 0x004fca0007f3e0ff */
[----:B------:R-:W-:-:S05]  /*12f0*/  IMAD.X R9, R9, 0x1, R7, P1 ;  /* 0x0000000109097824 */ /* 0x000fca00008e0607 */
[----:B------:R-:W2:Y:S02]  /*1300*/  LD.E.U8 R8, desc[UR8][R8.64] ;  /* 0x0000000808087980 */ /* 0x000ea4000c101100 */
[----:B--2---:R-:W-:-:S13]  /*1310*/  ISETP.NE.AND P1, PT, R8, 0x42, PT ;  /* 0x000000420800780c */ /* 0x004fda0003f25270 */
[----:B------:R-:W-:Y:S05]  /*1320*/  @!P1 BREAK.RELIABLE B1 ;  /* 0x0000000000019942 */ /* 0x000fea0003800100 */
[----:B------:R-:W-:Y:S05]  /*1330*/  @P1 BRA `(.L_x_34) ;  /* 0x0000000000341947 */ /* 0x000fea0003800000 */
[----:B------:R-:W2:Y:S01]  /*1340*/  LDG.E.64 R8, desc[UR8][R4.64+0x20] ;  /* 0x0000200804087981 */ /* 0x000ea2000c1e1b00 */
[----:B------:R-:W-:Y:S01]  /*1350*/  IMAD.MOV.U32 R11, RZ, RZ, 0x2 ;  /* 0x00000002ff0b7424 */ /* 0x000fe200078e00ff */
[----:B--2---:R-:W-:-:S05]  /*1360*/  IADD3 R8, P1, PT, R8, R6, RZ ;  /* 0x0000000608087210 */ /* 0x004fca0007f3e0ff */
[----:B------:R-:W-:-:S05]  /*1370*/  IMAD.X R9, R9, 0x1, R3, P1 ;  /* 0x0000000109097824 */ /* 0x000fca00008e0603 */
[----:B------:R0:W-:Y:S01]  /*1380*/  ST.E desc[UR8][R8.64], R11 ;  /* 0x0000000b08007985 */ /* 0x0001e2000c101908 */
[----:B------:R-:W-:Y:S05]  /*1390*/  BRA `(.L_x_35) ;  /* 0x00000000004c7947 */ /* 0x000fea0003800000 */
.L_x_33:
[----:B------:R-:W2:Y:S02]  /*13a0*/  LDG.E.64 R8, desc[UR8][R4.64+0x18] ;  /* 0x0000180804087981 */ /* 0x000ea4000c1e1b00 */
[----:B--2---:R-:W-:-:S05]  /*13b0*/  IADD3 R8, P1, PT, R8, R0, RZ ;  /* 0x0000000008087210 */ /* 0x004fca0007f3e0ff */
[----:B------:R-:W-:-:S05]  /*13c0*/  IMAD.X R9, R9, 0x1, R7, P1 ;  /* 0x0000000109097824 */ /* 0x000fca00008e0607 */
[----:B------:R-:W2:Y:S02]  /*13d0*/  LD.E.U8 R8, desc[UR8][R8.64] ;  /* 0x0000000808087980 */ /* 0x000ea4000c101100 */
[----:B--2---:R-:W-:-:S13]  /*13e0*/  ISETP.NE.AND P1, PT, R8, 0x41, PT ;  /* 0x000000410800780c */ /* 0x004fda0003f25270 */
[----:B------:R-:W-:Y:S05]  /*13f0*/  @!P1 BREAK.RELIABLE B1 ;  /* 0x0000000000019942 */ /* 0x000fea0003800100 */
[----:B------:R-:W-:Y:S05]  /*1400*/  @!P1 BRA `(.L_x_36) ;  /* 0x00000000001c9947 */ /* 0x000fea0003800000 */
.L_x_34:
[----:B------:R-:W-:Y:S05]  /*1410*/  BSYNC.RELIABLE B1 ;  /* 0x0000000000017941 */ /* 0x000fea0003800100 */
.L_x_32:
[----:B------:R-:W2:Y:S01]  /*1420*/  LDG.E.64 R8, desc[UR8][R4.64+0x20] ;  /* 0x0000200804087981 */ /* 0x000ea2000c1e1b00 */
[----:B------:R-:W-:Y:S01]  /*1430*/  IMAD.MOV.U32 R11, RZ, RZ, 0x3 ;  /* 0x00000003ff0b7424 */ /* 0x000fe200078e00ff */
[----:B--2---:R-:W-:-:S05]  /*1440*/  IADD3 R8, P1, PT, R8, R6, RZ ;  /* 0x0000000608087210 */ /* 0x004fca0007f3e0ff */
[----:B------:R-:W-:-:S05]  /*1450*/  IMAD.X R9, R9, 0x1, R3, P1 ;  /* 0x0000000109097824 */ /* 0x000fca00008e0603 */
[----:B------:R2:W-:Y:S01]  /*1460*/  ST.E desc[UR8][R8.64], R11 ;  /* 0x0000000b08007985 */ /* 0x0005e2000c101908 */
[----:B------:R-:W-:Y:S05]  /*1470*/  BRA `(.L_x_35) ;  /* 0x0000000000147947 */ /* 0x000fea0003800000 */
.L_x_36:
[----:B------:R-:W2:Y:S01]  /*1480*/  LDG.E.64 R8, desc[UR8][R4.64+0x20] ;  /* 0x0000200804087981 */ /* 0x000ea2000c1e1b00 */
[----:B------:R-:W-:Y:S01]  /*1490*/  IMAD.MOV.U32 R11, RZ, RZ, 0x1 ;  /* 0x00000001ff0b7424 */ /* 0x000fe200078e00ff */
[----:B--2---:R-:W-:-:S05]  /*14a0*/  IADD3 R8, P1, PT, R8, R6, RZ ;  /* 0x0000000608087210 */ /* 0x004fca0007f3e0ff */
[----:B------:R-:W-:-:S05]  /*14b0*/  IMAD.X R9, R9, 0x1, R3, P1 ;  /* 0x0000000109097824 */ /* 0x000fca00008e0603 */
[----:B------:R1:W-:Y:S03]  /*14c0*/  ST.E desc[UR8][R8.64], R11 ;  /* 0x0000000b08007985 */ /* 0x0003e6000c101908 */
.L_x_35:
[----:B------:R-:W-:Y:S05]  /*14d0*/  BSYNC.RECONVERGENT B0 ;  /* 0x0000000000007941 */ /* 0x000fea0003800200 */
.L_x_31:
[----:B------:R-:W-:Y:S05]  /*14e0*/  WARPSYNC.ALL ;  /* 0x0000000000007948 */ /* 0x000fea0003800000 */
[----:B------:R-:W-:Y:S02]  /*14f0*/  IADD3 R0, P1, PT, R0, 0x1, RZ ;  /* 0x0000000100007810 */ /* 0x000fe40007f3e0ff */
[----:B------:R-:W-:-:S03]  /*1500*/  IADD3 R6, P2, PT, R6, 0x4, RZ ;  /* 0x0000000406067810 */ /* 0x000fc60007f5e0ff */
[----:B------:R-:W-:Y:S02]  /*1510*/  IMAD.X R7, RZ, RZ, R7, P1 ;  /* 0x000000ffff077224 */ /* 0x000fe400008e0607 */
[----:B------:R-:W-:Y:S01]  /*1520*/  IMAD.X R3, RZ, RZ, R3, P2 ;  /* 0x000000ffff037224 */ /* 0x000fe200010e0603 */
[----:B------:R-:W-:Y:S07]  /*1530*/  @P0 BRA `(.L_x_37) ;  /* 0xfffffffc00340947 */ /* 0x000fee000383ffff */
[----:B------:R-:W-:Y:S05]  /*1540*/  EXIT ;  /* 0x000000000000794d */ /* 0x000fea0003800000 */
.L_x_38:
        /* <DEDUP_REMOVED lines=11> */
.L_x_40:


//--------------------- .nv.shared.reserved.0     --------------------------
	.section	.nv.shared.reserved.0,"aw",@nobits
	.weak		__nv_reservedSMEM_offset_0_alias
	.size		__nv_reservedSMEM_offset_0_alias, 0, 64
	.other		__nv_reservedSMEM_offset_0_alias,@"STO_CUDA_RESERVED_SHARED STV_DEFAULT"
__nv_reservedSMEM_offset_0_alias:
	.zero		0
	.zero		64


//--------------------- .nv.constant0._Z4testP3SNP --------------------------
	.section	.nv.constant0._Z4testP3SNP,"a",@progbits
	.sectionflags	@""
	.align	4
.nv.constant0._Z4testP3SNP:
	.zero		904


//--------------------- .nv.constant0._Z4sortP3SNPP6Samplei --------------------------
	.section	.nv.constant0._Z4sortP3SNPP6Samplei,"a",@progbits
	.sectionflags	@""
	.align	4
.nv.constant0._Z4sortP3SNPP6Samplei:
	.zero		916


//--------------------- SYMBOLS --------------------------

	.type		.nv.reservedSmem.offset0,@object
	.size		.nv.reservedSmem.offset0,0x4
